//
// Generated by NVIDIA NVVM Compiler
//
// Compiler Build ID: CL-36424714
// Cuda compilation tools, release 13.0, V13.0.88
// Based on NVVM 20.0.0
//

.version 9.0
.target sm_100
.address_size 64

	// .globl	_Z10kernel_lapiiiPfS_S_S_

.visible .entry _Z10kernel_lapiiiPfS_S_S_(
	.param .u32 _Z10kernel_lapiiiPfS_S_S__param_0,
	.param .u32 _Z10kernel_lapiiiPfS_S_S__param_1,
	.param .u32 _Z10kernel_lapiiiPfS_S_S__param_2,
	.param .u64 .ptr .align 1 _Z10kernel_lapiiiPfS_S_S__param_3,
	.param .u64 .ptr .align 1 _Z10kernel_lapiiiPfS_S_S__param_4,
	.param .u64 .ptr .align 1 _Z10kernel_lapiiiPfS_S_S__param_5,
	.param .u64 .ptr .align 1 _Z10kernel_lapiiiPfS_S_S__param_6
)
{
	.reg .pred 	%p<12>;
	.reg .b32 	%r<69>;
	.reg .b32 	%f<132>;
	.reg .b64 	%rd<59>;

	ld.param.u32 	%r25, [_Z10kernel_lapiiiPfS_S_S__param_0];
	ld.param.u32 	%r27, [_Z10kernel_lapiiiPfS_S_S__param_1];
	ld.param.u32 	%r26, [_Z10kernel_lapiiiPfS_S_S__param_2];
	ld.param.u64 	%rd11, [_Z10kernel_lapiiiPfS_S_S__param_3];
	ld.param.u64 	%rd12, [_Z10kernel_lapiiiPfS_S_S__param_5];
	ld.param.u64 	%rd13, [_Z10kernel_lapiiiPfS_S_S__param_6];
	cvta.to.global.u64 	%rd1, %rd12;
	cvta.to.global.u64 	%rd2, %rd13;
	cvta.to.global.u64 	%rd3, %rd11;
	shr.u32 	%r28, %r25, 31;
	add.s32 	%r29, %r25, %r28;
	shr.s32 	%r1, %r29, 1;
	mov.u32 	%r30, %ctaid.x;
	mov.u32 	%r31, %ntid.x;
	mov.u32 	%r32, %tid.x;
	mad.lo.s32 	%r2, %r30, %r31, %r32;
	add.s32 	%r33, %r2, %r1;
	mov.u32 	%r34, %ctaid.y;
	mov.u32 	%r35, %ntid.y;
	mul.lo.s32 	%r3, %r34, %r35;
	mov.u32 	%r4, %tid.y;
	add.s32 	%r5, %r3, %r4;
	add.s32 	%r36, %r5, %r1;
	mul.lo.s32 	%r7, %r33, %r26;
	sub.s32 	%r37, %r27, %r1;
	setp.ge.s32 	%p1, %r33, %r37;
	sub.s32 	%r38, %r26, %r1;
	setp.ge.s32 	%p2, %r36, %r38;
	or.pred  	%p3, %p1, %p2;
	@%p3 bra 	$L__BB0_15;
	setp.lt.s32 	%p4, %r25, 0;
	mov.f32 	%f131, 0f00000000;
	@%p4 bra 	$L__BB0_14;
	add.s32 	%r8, %r25, 1;
	setp.lt.u32 	%p5, %r25, 7;
	mov.f32 	%f129, 0f00000000;
	mov.b32 	%r67, 0;
	mov.f32 	%f130, %f129;
	@%p5 bra 	$L__BB0_5;
	and.b32  	%r41, %r8, -8;
	neg.s32 	%r65, %r41;
	add.s32 	%r42, %r4, %r1;
	add.s32 	%r43, %r42, %r3;
	mad.lo.s32 	%r64, %r26, %r2, %r43;
	add.s32 	%r63, %r5, %r7;
	add.s64 	%rd58, %rd2, 16;
	add.s64 	%rd57, %rd1, 16;
	mov.f32 	%f129, 0f00000000;
	mul.wide.s32 	%rd18, %r26, 4;
$L__BB0_4:
	.pragma "nounroll";
	and.b32  	%r67, %r8, -8;
	mul.wide.s32 	%rd14, %r63, 4;
	add.s64 	%rd15, %rd3, %rd14;
	ld.global.nc.f32 	%f31, [%rd15];
	ld.global.nc.f32 	%f32, [%rd58+-16];
	fma.rn.f32 	%f33, %f31, %f32, %f129;
	mul.wide.s32 	%rd16, %r64, 4;
	add.s64 	%rd17, %rd3, %rd16;
	ld.global.nc.f32 	%f34, [%rd17];
	ld.global.nc.f32 	%f35, [%rd57+-16];
	fma.rn.f32 	%f36, %f34, %f35, %f130;
	ld.global.nc.f32 	%f37, [%rd15+4];
	ld.global.nc.f32 	%f38, [%rd58+-12];
	fma.rn.f32 	%f39, %f37, %f38, %f33;
	add.s64 	%rd19, %rd17, %rd18;
	ld.global.nc.f32 	%f40, [%rd19];
	ld.global.nc.f32 	%f41, [%rd57+-12];
	fma.rn.f32 	%f42, %f40, %f41, %f36;
	ld.global.nc.f32 	%f43, [%rd15+8];
	ld.global.nc.f32 	%f44, [%rd58+-8];
	fma.rn.f32 	%f45, %f43, %f44, %f39;
	add.s64 	%rd20, %rd19, %rd18;
	ld.global.nc.f32 	%f46, [%rd20];
	ld.global.nc.f32 	%f47, [%rd57+-8];
	fma.rn.f32 	%f48, %f46, %f47, %f42;
	ld.global.nc.f32 	%f49, [%rd15+12];
	ld.global.nc.f32 	%f50, [%rd58+-4];
	fma.rn.f32 	%f51, %f49, %f50, %f45;
	add.s64 	%rd21, %rd20, %rd18;
	ld.global.nc.f32 	%f52, [%rd21];
	ld.global.nc.f32 	%f53, [%rd57+-4];
	fma.rn.f32 	%f54, %f52, %f53, %f48;
	ld.global.nc.f32 	%f55, [%rd15+16];
	ld.global.nc.f32 	%f56, [%rd58];
	fma.rn.f32 	%f57, %f55, %f56, %f51;
	add.s64 	%rd22, %rd21, %rd18;
	ld.global.nc.f32 	%f58, [%rd22];
	ld.global.nc.f32 	%f59, [%rd57];
	fma.rn.f32 	%f60, %f58, %f59, %f54;
	ld.global.nc.f32 	%f61, [%rd15+20];
	ld.global.nc.f32 	%f62, [%rd58+4];
	fma.rn.f32 	%f63, %f61, %f62, %f57;
	add.s64 	%rd23, %rd22, %rd18;
	ld.global.nc.f32 	%f64, [%rd23];
	ld.global.nc.f32 	%f65, [%rd57+4];
	fma.rn.f32 	%f66, %f64, %f65, %f60;
	ld.global.nc.f32 	%f67, [%rd15+24];
	ld.global.nc.f32 	%f68, [%rd58+8];
	fma.rn.f32 	%f69, %f67, %f68, %f63;
	add.s64 	%rd24, %rd23, %rd18;
	ld.global.nc.f32 	%f70, [%rd24];
	ld.global.nc.f32 	%f71, [%rd57+8];
	fma.rn.f32 	%f72, %f70, %f71, %f66;
	ld.global.nc.f32 	%f73, [%rd15+28];
	ld.global.nc.f32 	%f74, [%rd58+12];
	fma.rn.f32 	%f129, %f73, %f74, %f69;
	add.s64 	%rd25, %rd24, %rd18;
	ld.global.nc.f32 	%f75, [%rd25];
	ld.global.nc.f32 	%f76, [%rd57+12];
	fma.rn.f32 	%f130, %f75, %f76, %f72;
	add.s32 	%r65, %r65, 8;
	shl.b32 	%r44, %r26, 3;
	add.s32 	%r64, %r64, %r44;
	add.s32 	%r63, %r63, 8;
	add.s64 	%rd58, %rd58, 32;
	add.s64 	%rd57, %rd57, 32;
	setp.ne.s32 	%p6, %r65, 0;
	@%p6 bra 	$L__BB0_4;
$L__BB0_5:
	and.b32  	%r20, %r8, 7;
	setp.eq.s32 	%p7, %r20, 0;
	@%p7 bra 	$L__BB0_13;
	setp.lt.u32 	%p8, %r20, 4;
	@%p8 bra 	$L__BB0_8;
	sub.s32 	%r45, %r67, %r1;
	add.s32 	%r46, %r7, %r36;
	add.s32 	%r47, %r46, %r45;
	mul.wide.s32 	%rd26, %r47, 4;
	add.s64 	%rd27, %rd3, %rd26;
	ld.global.nc.f32 	%f78, [%rd27];
	mul.wide.u32 	%rd28, %r67, 4;
	add.s64 	%rd29, %rd2, %rd28;
	ld.global.nc.f32 	%f79, [%rd29];
	fma.rn.f32 	%f80, %f78, %f79, %f129;
	add.s32 	%r48, %r2, %r67;
	mad.lo.s32 	%r49, %r48, %r26, %r36;
	mul.wide.s32 	%rd30, %r49, 4;
	add.s64 	%rd31, %rd3, %rd30;
	ld.global.nc.f32 	%f81, [%rd31];
	add.s64 	%rd32, %rd1, %rd28;
	ld.global.nc.f32 	%f82, [%rd32];
	fma.rn.f32 	%f83, %f81, %f82, %f130;
	ld.global.nc.f32 	%f84, [%rd27+4];
	ld.global.nc.f32 	%f85, [%rd29+4];
	fma.rn.f32 	%f86, %f84, %f85, %f80;
	mul.wide.s32 	%rd33, %r26, 4;
	add.s64 	%rd34, %rd31, %rd33;
	ld.global.nc.f32 	%f87, [%rd34];
	ld.global.nc.f32 	%f88, [%rd32+4];
	fma.rn.f32 	%f89, %f87, %f88, %f83;
	ld.global.nc.f32 	%f90, [%rd27+8];
	ld.global.nc.f32 	%f91, [%rd29+8];
	fma.rn.f32 	%f92, %f90, %f91, %f86;
	add.s64 	%rd35, %rd34, %rd33;
	ld.global.nc.f32 	%f93, [%rd35];
	ld.global.nc.f32 	%f94, [%rd32+8];
	fma.rn.f32 	%f95, %f93, %f94, %f89;
	ld.global.nc.f32 	%f96, [%rd27+12];
	ld.global.nc.f32 	%f97, [%rd29+12];
	fma.rn.f32 	%f129, %f96, %f97, %f92;
	add.s64 	%rd36, %rd35, %rd33;
	ld.global.nc.f32 	%f98, [%rd36];
	ld.global.nc.f32 	%f99, [%rd32+12];
	fma.rn.f32 	%f130, %f98, %f99, %f95;
	add.s32 	%r67, %r67, 4;
$L__BB0_8:
	and.b32  	%r50, %r8, 3;
	setp.eq.s32 	%p9, %r50, 0;
	@%p9 bra 	$L__BB0_13;
	setp.eq.s32 	%p10, %r50, 1;
	@%p10 bra 	$L__BB0_11;
	sub.s32 	%r51, %r67, %r1;
	add.s32 	%r52, %r7, %r36;
	add.s32 	%r53, %r52, %r51;
	mul.wide.s32 	%rd37, %r53, 4;
	add.s64 	%rd38, %rd3, %rd37;
	ld.global.nc.f32 	%f101, [%rd38];
	mul.wide.u32 	%rd39, %r67, 4;
	add.s64 	%rd40, %rd2, %rd39;
	ld.global.nc.f32 	%f102, [%rd40];
	fma.rn.f32 	%f103, %f101, %f102, %f129;
	add.s32 	%r54, %r2, %r67;
	mad.lo.s32 	%r55, %r54, %r26, %r36;
	mul.wide.s32 	%rd41, %r55, 4;
	add.s64 	%rd42, %rd3, %rd41;
	ld.global.nc.f32 	%f104, [%rd42];
	add.s64 	%rd43, %rd1, %rd39;
	ld.global.nc.f32 	%f105, [%rd43];
	fma.rn.f32 	%f106, %f104, %f105, %f130;
	ld.global.nc.f32 	%f107, [%rd38+4];
	ld.global.nc.f32 	%f108, [%rd40+4];
	fma.rn.f32 	%f129, %f107, %f108, %f103;
	mul.wide.s32 	%rd44, %r26, 4;
	add.s64 	%rd45, %rd42, %rd44;
	ld.global.nc.f32 	%f109, [%rd45];
	ld.global.nc.f32 	%f110, [%rd43+4];
	fma.rn.f32 	%f130, %f109, %f110, %f106;
	add.s32 	%r67, %r67, 2;
$L__BB0_11:
	and.b32  	%r56, %r25, 1;
	setp.eq.b32 	%p11, %r56, 1;
	@%p11 bra 	$L__BB0_13;
	sub.s32 	%r57, %r67, %r1;
	add.s32 	%r58, %r7, %r36;
	add.s32 	%r59, %r58, %r57;
	mul.wide.s32 	%rd46, %r59, 4;
	add.s64 	%rd47, %rd3, %rd46;
	ld.global.nc.f32 	%f111, [%rd47];
	mul.wide.u32 	%rd48, %r67, 4;
	add.s64 	%rd49, %rd2, %rd48;
	ld.global.nc.f32 	%f112, [%rd49];
	fma.rn.f32 	%f129, %f111, %f112, %f129;
	add.s32 	%r60, %r2, %r67;
	mad.lo.s32 	%r61, %r60, %r26, %r36;
	mul.wide.s32 	%rd50, %r61, 4;
	add.s64 	%rd51, %rd3, %rd50;
	ld.global.nc.f32 	%f113, [%rd51];
	add.s64 	%rd52, %rd1, %rd48;
	ld.global.nc.f32 	%f114, [%rd52];
	fma.rn.f32 	%f130, %f113, %f114, %f130;
$L__BB0_13:
	add.f32 	%f131, %f130, %f129;
$L__BB0_14:
	ld.param.u64 	%rd56, [_Z10kernel_lapiiiPfS_S_S__param_4];
	add.s32 	%r62, %r7, %r36;
	cvta.to.global.u64 	%rd53, %rd56;
	mul.wide.s32 	%rd54, %r62, 4;
	add.s64 	%rd55, %rd53, %rd54;
	st.global.f32 	[%rd55], %f131;
$L__BB0_15:
	ret;

}


// ===== COMPILED SASS (sm_100) =====

	.target	sm_100

	.elftype	@"ET_EXEC"


//--------------------- .note.nv.tkinfo           --------------------------
	.section	.note.nv.tkinfo,"",@"SHT_NOTE"
	.sectionflags	@"SHF_NOTE_NV_TKINFO"
	.tkinfo
        /*0018*/ 	.word	0x00000002
        /*0030*/ 	.string	""
        /*0030*/ 	.string	"ptxas"
        /*0030*/ 	.string	"Cuda compilation tools, release 13.0, V13.0.88"
        /*0030*/ 	.string	"Build cuda_13.0.r13.0/compiler.36424714_0"
        /*0030*/ 	.string	"-arch sm_100 -m 64 "



//--------------------- .note.nv.cuinfo           --------------------------
	.section	.note.nv.cuinfo,"",@"SHT_NOTE"
	.sectionflags	@"SHF_NOTE_NV_CUINFO"
        /*0018*/ 	.short	0x0002
        /*001a*/ 	.short	0x0064
        /*001c*/ 	.short	0x0082
	.zero		2


//--------------------- .nv.info                  --------------------------
	.section	.nv.info,"",@"SHT_CUDA_INFO"
	.align	4


	//----- nvinfo : EIATTR_REGCOUNT
	.align		4
        /*0000*/ 	.byte	0x04, 0x2f
        /*0002*/ 	.short	(.L_1 - .L_0)
	.align		4
.L_0:
        /*0004*/ 	.word	index@(_Z10kernel_lapiiiPfS_S_S_)
        /*0008*/ 	.word	0x00000020


	//----- nvinfo : EIATTR_FRAME_SIZE
	.align		4
.L_1:
        /*000c*/ 	.byte	0x04, 0x11
        /*000e*/ 	.short	(.L_3 - .L_2)
	.align		4
.L_2:
        /*0010*/ 	.word	index@(_Z10kernel_lapiiiPfS_S_S_)
        /*0014*/ 	.word	0x00000000


	//----- nvinfo : EIATTR_MIN_STACK_SIZE
	.align		4
.L_3:
        /*0018*/ 	.byte	0x04, 0x12
        /*001a*/ 	.short	(.L_5 - .L_4)
	.align		4
.L_4:
        /*001c*/ 	.word	index@(_Z10kernel_lapiiiPfS_S_S_)
        /*0020*/ 	.word	0x00000000
.L_5:


//--------------------- .nv.compat                --------------------------
	.section	.nv.compat,"",@"SHT_CUDA_COMPAT_INFO"
	.align	4
        /*0000*/ 	.byte	0x02, 0x09, 0x00, 0x00, 0x02, 0x02, 0x01, 0x00, 0x02, 0x05, 0x05, 0x00, 0x03, 0x07, 0x01, 0x01
        /*0010*/ 	.byte	0x02, 0x03, 0x00, 0x00, 0x02, 0x06, 0x01, 0x00, 0x04, 0x0b, 0x08, 0x00, 0x09, 0x00, 0x00, 0x00
        /*0020*/ 	.byte	0x00, 0x00, 0x00, 0x00


//--------------------- .nv.info._Z10kernel_lapiiiPfS_S_S_ --------------------------
	.section	.nv.info._Z10kernel_lapiiiPfS_S_S_,"",@"SHT_CUDA_INFO"
	.sectionflags	@""
	.align	4


	//----- nvinfo : EIATTR_CUDA_API_VERSION
	.align		4
        /*0000*/ 	.byte	0x04, 0x37
        /*0002*/ 	.short	(.L_7 - .L_6)
.L_6:
        /*0004*/ 	.word	0x00000082


	//----- nvinfo : EIATTR_KPARAM_INFO
	.align		4
.L_7:
        /*0008*/ 	.byte	0x04, 0x17
        /*000a*/ 	.short	(.L_9 - .L_8)
.L_8:
        /*000c*/ 	.word	0x00000000
        /*0010*/ 	.short	0x0006
        /*0012*/ 	.short	0x0028
        /*0014*/ 	.byte	0x00, 0xf5, 0x21, 0x00


	//----- nvinfo : EIATTR_KPARAM_INFO
	.align		4
.L_9:
        /*0018*/ 	.byte	0x04, 0x17
        /*001a*/ 	.short	(.L_11 - .L_10)
.L_10:
        /*001c*/ 	.word	0x00000000
        /*0020*/ 	.short	0x0005
        /*0022*/ 	.short	0x0020
        /*0024*/ 	.byte	0x00, 0xf5, 0x21, 0x00


	//----- nvinfo : EIATTR_KPARAM_INFO
	.align		4
.L_11:
        /*0028*/ 	.byte	0x04, 0x17
        /*002a*/ 	.short	(.L_13 - .L_12)
.L_12:
        /*002c*/ 	.word	0x00000000
        /*0030*/ 	.short	0x0004
        /*0032*/ 	.short	0x0018
        /*0034*/ 	.byte	0x00, 0xf5, 0x21, 0x00


	//----- nvinfo : EIATTR_KPARAM_INFO
	.align		4
.L_13:
        /*0038*/ 	.byte	0x04, 0x17
        /*003a*/ 	.short	(.L_15 - .L_14)
.L_14:
        /*003c*/ 	.word	0x00000000
        /*0040*/ 	.short	0x0003
        /*0042*/ 	.short	0x0010
        /*0044*/ 	.byte	0x00, 0xf5, 0x21, 0x00


	//----- nvinfo : EIATTR_KPARAM_INFO
	.align		4
.L_15:
        /*0048*/ 	.byte	0x04, 0x17
        /*004a*/ 	.short	(.L_17 - .L_16)
.L_16:
        /*004c*/ 	.word	0x00000000
        /*0050*/ 	.short	0x0002
        /*0052*/ 	.short	0x0008
        /*0054*/ 	.byte	0x00, 0xf0, 0x11, 0x00


	//----- nvinfo : EIATTR_KPARAM_INFO
	.align		4
.L_17:
        /*0058*/ 	.byte	0x04, 0x17
        /*005a*/ 	.short	(.L_19 - .L_18)
.L_18:
        /*005c*/ 	.word	0x00000000
        /*0060*/ 	.short	0x0001
        /*0062*/ 	.short	0x0004
        /*0064*/ 	.byte	0x00, 0xf0, 0x11, 0x00


	//----- nvinfo : EIATTR_KPARAM_INFO
	.align		4
.L_19:
        /*0068*/ 	.byte	0x04, 0x17
        /*006a*/ 	.short	(.L_21 - .L_20)
.L_20:
        /*006c*/ 	.word	0x00000000
        /*0070*/ 	.short	0x0000
        /*0072*/ 	.short	0x0000
        /*0074*/ 	.byte	0x00, 0xf0, 0x11, 0x00


	//----- nvinfo : EIATTR_SPARSE_MMA_MASK
	.align		4
.L_21:
        /*0078*/ 	.byte	0x03, 0x50
        /*007a*/ 	.short	0x0000


	//----- nvinfo : EIATTR_MAXREG_COUNT
	.align		4
        /*007c*/ 	.byte	0x03, 0x1b
        /*007e*/ 	.short	0x00ff


	//----- nvinfo : EIATTR_MERCURY_ISA_VERSION
	.align		4
        /*0080*/ 	.byte	0x03, 0x5f
        /*0082*/ 	.short	0x0101


	//----- nvinfo : EIATTR_VRC_CTA_INIT_COUNT
	.align		4
        /*0084*/ 	.byte	0x02, 0x4a
	.zero		1
	.zero		1


	//----- nvinfo : EIATTR_EXIT_INSTR_OFFSETS
	.align		4
        /*0088*/ 	.byte	0x04, 0x1c
        /*008a*/ 	.short	(.L_23 - .L_22)


	//   ....[0]....
.L_22:
        /*008c*/ 	.word	0x00000140


	//   ....[1]....
        /*0090*/ 	.word	0x00000d60


	//----- nvinfo : EIATTR_CBANK_PARAM_SIZE
	.align		4
.L_23:
        /*0094*/ 	.byte	0x03, 0x19
        /*0096*/ 	.short	0x0030


	//----- nvinfo : EIATTR_PARAM_CBANK
	.align		4
        /*0098*/ 	.byte	0x04, 0x0a
        /*009a*/ 	.short	(.L_25 - .L_24)
	.align		4
.L_24:
        /*009c*/ 	.word	index@(.nv.constant0._Z10kernel_lapiiiPfS_S_S_)
        /*00a0*/ 	.short	0x0380
        /*00a2*/ 	.short	0x0030


	//----- nvinfo : EIATTR_SW_WAR
	.align		4
.L_25:
        /*00a4*/ 	.byte	0x04, 0x36
        /*00a6*/ 	.short	(.L_27 - .L_26)
.L_26:
        /*00a8*/ 	.word	0x00000008
.L_27:


//--------------------- .nv.callgraph             --------------------------
	.section	.nv.callgraph,"",@"SHT_CUDA_CALLGRAPH"
	.align	4
	.sectionentsize	8
	.align		4
        /*0000*/ 	.word	0x00000000
	.align		4
        /*0004*/ 	.word	0xffffffff
	.align		4
        /*0008*/ 	.word	0x00000000
	.align		4
        /*000c*/ 	.word	0xfffffffe
	.align		4
        /*0010*/ 	.word	0x00000000
	.align		4
        /*0014*/ 	.word	0xfffffffd
	.align		4
        /*0018*/ 	.word	0x00000000
	.align		4
        /*001c*/ 	.word	0xfffffffc


//--------------------- .text._Z10kernel_lapiiiPfS_S_S_ --------------------------
	.section	.text._Z10kernel_lapiiiPfS_S_S_,"ax",@progbits
	.align	128
        .global         _Z10kernel_lapiiiPfS_S_S_
        .type           _Z10kernel_lapiiiPfS_S_S_,@function
        .size           _Z10kernel_lapiiiPfS_S_S_,(.L_x_7 - _Z10kernel_lapiiiPfS_S_S_)
        .other          _Z10kernel_lapiiiPfS_S_S_,@"STO_CUDA_ENTRY STV_DEFAULT"
_Z10kernel_lapiiiPfS_S_S_:
.text._Z10kernel_lapiiiPfS_S_S_:
[----:B------:R-:W-:Y:S01]  /*0000*/  LDC R1, c[0x0][0x37c] ;  /* 0x0000df00ff017b82 */ /* 0x000fe20000000800 */
[----:B------:R-:W0:Y:S07]  /*0010*/  S2R R5, SR_TID.Y ;  /* 0x0000000000057919 */ /* 0x000e2e0000002200 */
[----:B------:R-:W1:Y:S01]  /*0020*/  LDC R0, c[0x0][0x360] ;  /* 0x0000d800ff007b82 */ /* 0x000e620000000800 */
[----:B------:R-:W2:Y:S01]  /*0030*/  LDCU.64 UR18, c[0x0][0x380] ;  /* 0x00007000ff1277ac */ /* 0x000ea20008000a00 */
[----:B------:R-:W1:Y:S06]  /*0040*/  S2R R3, SR_TID.X ;  /* 0x0000000000037919 */ /* 0x000e6c0000002100 */
[----:B------:R-:W3:Y:S08]  /*0050*/  S2UR UR6, SR_CTAID.Y ;  /* 0x00000000000679c3 */ /* 0x000ef00000002600 */
[----:B------:R-:W3:Y:S01]  /*0060*/  LDC R2, c[0x0][0x364] ;  /* 0x0000d900ff027b82 */ /* 0x000ee20000000800 */
[----:B--2---:R-:W-:-:S04]  /*0070*/  ULEA.HI UR4, UR18, UR18, URZ, 0x1 ;  /* 0x0000001212047291 */ /* 0x004fc8000f8f08ff */
[----:B------:R-:W-:-:S03]  /*0080*/  USHF.R.S32.HI UR4, URZ, 0x1, UR4 ;  /* 0x00000001ff047899 */ /* 0x000fc60008011404 */
[----:B------:R-:W1:Y:S08]  /*0090*/  S2UR UR5, SR_CTAID.X ;  /* 0x00000000000579c3 */ /* 0x000e700000002500 */
[----:B------:R-:W2:Y:S01]  /*00a0*/  LDC R15, c[0x0][0x388] ;  /* 0x0000e200ff0f7b82 */ /* 0x000ea20000000800 */
[----:B---3--:R-:W-:-:S05]  /*00b0*/  IMAD R2, R2, UR6, RZ ;  /* 0x0000000602027c24 */ /* 0x008fca000f8e02ff */
[----:B0-----:R-:W-:Y:S01]  /*00c0*/  IADD3 R17, PT, PT, R2, R5, RZ ;  /* 0x0000000502117210 */ /* 0x001fe20007ffe0ff */
[----:B-1----:R-:W-:-:S03]  /*00d0*/  IMAD R0, R0, UR5, R3 ;  /* 0x0000000500007c24 */ /* 0x002fc6000f8e0203 */
[----:B------:R-:W-:Y:S01]  /*00e0*/  IADD3 R14, PT, PT, R17, UR4, RZ ;  /* 0x00000004110e7c10 */ /* 0x000fe2000fffe0ff */
[----:B------:R-:W-:Y:S02]  /*00f0*/  UIADD3 UR5, UPT, UPT, -UR4, UR19, URZ ;  /* 0x0000001304057290 */ /* 0x000fe4000fffe1ff */
[----:B------:R-:W-:Y:S02]  /*0100*/  IADD3 R16, PT, PT, R0, UR4, RZ ;  /* 0x0000000400107c10 */ /* 0x000fe4000fffe0ff */
[----:B--2---:R-:W-:-:S04]  /*0110*/  IADD3 R3, PT, PT, R15, -UR4, RZ ;  /* 0x800000040f037c10 */ /* 0x004fc8000fffe0ff */
[----:B------:R-:W-:-:S04]  /*0120*/  ISETP.GE.AND P0, PT, R14, R3, PT ;  /* 0x000000030e00720c */ /* 0x000fc80003f06270 */
[----:B------:R-:W-:-:S13]  /*0130*/  ISETP.GE.OR P0, PT, R16, UR5, P0 ;  /* 0x0000000510007c0c */ /* 0x000fda0008706670 */
[----:B------:R-:W-:Y:S05]  /*0140*/  @P0 EXIT ;  /* 0x000000000000094d */ /* 0x000fea0003800000 */
[----:B------:R-:W-:Y:S01]  /*0150*/  UISETP.GE.AND UP0, UPT, UR18, URZ, UPT ;  /* 0x000000ff1200728c */ /* 0x000fe2000bf06270 */
[----:B------:R-:W-:Y:S01]  /*0160*/  HFMA2 R9, -RZ, RZ, 0, 0 ;  /* 0x00000000ff097431 */ /* 0x000fe200000001ff */
[----:B------:R-:W0:Y:S07]  /*0170*/  LDCU.64 UR16, c[0x0][0x358] ;  /* 0x00006b00ff1077ac */ /* 0x000e2e0008000a00 */
[----:B------:R-:W-:Y:S05]  /*0180*/  BRA.U !UP0, `(.L_x_0) ;  /* 0x0000000908e47547 */ /* 0x000fea000b800000 */
[----:B------:R-:W-:Y:S01]  /*0190*/  UISETP.GE.U32.AND UP0, UPT, UR18, 0x7, UPT ;  /* 0x000000071200788c */ /* 0x000fe2000bf06070 */
[----:B------:R-:W-:Y:S02]  /*01a0*/  MOV R9, RZ ;  /* 0x000000ff00097202 */ /* 0x000fe40000000f00 */
[----:B------:R-:W-:Y:S01]  /*01b0*/  CS2R R10, SRZ ;  /* 0x00000000000a7805 */ /* 0x000fe2000001ff00 */
[----:B------:R-:W-:-:S05]  /*01c0*/  UIADD3 UR5, UPT, UPT, UR18, 0x1, URZ ;  /* 0x0000000112057890 */ /* 0x000fca000fffe0ff */
[----:B------:R-:W-:Y:S07]  /*01d0*/  BRA.U !UP0, `(.L_x_1) ;  /* 0x00000005085c7547 */ /* 0x000fee000b800000 */
[----:B------:R-:W1:Y:S01]  /*01e0*/  LDCU.128 UR12, c[0x0][0x3a0] ;  /* 0x00007400ff0c77ac */ /* 0x000e620008000c00 */
[----:B------:R-:W-:Y:S01]  /*01f0*/  IADD3 R2, PT, PT, R2, UR4, R5 ;  /* 0x0000000402027c10 */ /* 0x000fe2000fffe005 */
[-C--:B------:R-:W-:Y:S01]  /*0200*/  IMAD R17, R16, R15.reuse, R17 ;  /* 0x0000000f10117224 */ /* 0x080fe200078e0211 */
[----:B------:R-:W-:Y:S01]  /*0210*/  MOV R9, RZ ;  /* 0x000000ff00097202 */ /* 0x000fe20000000f00 */
[----:B------:R-:W-:Y:S02]  /*0220*/  ULOP3.LUT UR10, UR5, 0xfffffff8, URZ, 0xc0, !UPT ;  /* 0xfffffff8050a7892 */ /* 0x000fe4000f8ec0ff */
[----:B------:R-:W-:Y:S02]  /*0230*/  IMAD R18, R0, R15, R2 ;  /* 0x0000000f00127224 */ /* 0x000fe400078e0202 */
[----:B------:R-:W-:Y:S02]  /*0240*/  UIADD3 UR11, UPT, UPT, -UR10, URZ, URZ ;  /* 0x000000ff0a0b7290 */ /* 0x000fe4000fffe1ff */
[----:B-1----:R-:W-:-:S02]  /*0250*/  UIADD3 UR8, UP0, UPT, UR14, 0x10, URZ ;  /* 0x000000100e087890 */ /* 0x002fc4000ff1e0ff */
[----:B------:R-:W-:Y:S02]  /*0260*/  UIADD3 UR6, UP1, UPT, UR12, 0x10, URZ ;  /* 0x000000100c067890 */ /* 0x000fe4000ff3e0ff */
[----:B------:R-:W-:Y:S02]  /*0270*/  UIADD3.X UR9, UPT, UPT, URZ, UR15, URZ, UP0, !UPT ;  /* 0x0000000fff097290 */ /* 0x000fe400087fe4ff */
[----:B------:R-:W-:Y:S01]  /*0280*/  UIADD3.X UR7, UPT, UPT, URZ, UR13, URZ, UP1, !UPT ;  /* 0x0000000dff077290 */ /* 0x000fe20008ffe4ff */
[----:B------:R-:W-:Y:S02]  /*0290*/  MOV R8, UR8 ;  /* 0x0000000800087c02 */ /* 0x000fe40008000f00 */
[----:B------:R-:W-:Y:S02]  /*02a0*/  MOV R13, UR6 ;  /* 0x00000006000d7c02 */ /* 0x000fe40008000f00 */
[----:B------:R-:W-:Y:S02]  /*02b0*/  MOV R11, UR9 ;  /* 0x00000009000b7c02 */ /* 0x000fe40008000f00 */
[----:B------:R-:W-:-:S07]  /*02c0*/  MOV R12, UR7 ;  /* 0x00000007000c7c02 */ /* 0x000fce0008000f00 */
.L_x_2:
[----:B------:R-:W1:Y:S01]  /*02d0*/  LDC.64 R20, c[0x0][0x390] ;  /* 0x0000e400ff147b82 */ /* 0x000e620000000a00 */
[----:B------:R-:W-:Y:S02]  /*02e0*/  MOV R4, R8 ;  /* 0x0000000800047202 */ /* 0x000fe40000000f00 */
[----:B------:R-:W-:Y:S02]  /*02f0*/  MOV R5, R11 ;  /* 0x0000000b00057202 */ /* 0x000fe40000000f00 */
[----:B------:R-:W-:Y:S02]  /*0300*/  MOV R2, R13 ;  /* 0x0000000d00027202 */ /* 0x000fe40000000f00 */
[----:B------:R-:W-:Y:S01]  /*0310*/  MOV R3, R12 ;  /* 0x0000000c00037202 */ /* 0x000fe20000000f00 */
[----:B0-----:R-:W2:Y:S04]  /*0320*/  LDG.E.CONSTANT R8, desc[UR16][R4.64+-0x10] ;  /* 0xfffff01004087981 */ /* 0x001ea8000c1e9900 */
[----:B------:R-:W3:Y:S04]  /*0330*/  LDG.E.CONSTANT R23, desc[UR16][R2.64+-0x10] ;  /* 0xfffff01002177981 */ /* 0x000ee8000c1e9900 */
[----:B------:R-:W4:Y:S04]  /*0340*/  LDG.E.CONSTANT R19, desc[UR16][R4.64+-0xc] ;  /* 0xfffff41004137981 */ /* 0x000f28000c1e9900 */
[----:B------:R-:W5:Y:S01]  /*0350*/  LDG.E.CONSTANT R11, desc[UR16][R2.64+-0xc] ;  /* 0xfffff410020b7981 */ /* 0x000f62000c1e9900 */
[----:B-1----:R-:W-:-:S03]  /*0360*/  IMAD.WIDE R6, R17, 0x4, R20 ;  /* 0x0000000411067825 */ /* 0x002fc600078e0214 */
[----:B------:R-:W5:Y:S01]  /*0370*/  LDG.E.CONSTANT R29, desc[UR16][R4.64+-0x8] ;  /* 0xfffff810041d7981 */ /* 0x000f62000c1e9900 */
[----:B------:R-:W-:-:S03]  /*0380*/  IMAD.WIDE R20, R18, 0x4, R20 ;  /* 0x0000000412147825 */ /* 0x000fc600078e0214 */
[----:B------:R-:W2:Y:S04]  /*0390*/  LDG.E.CONSTANT R24, desc[UR16][R6.64] ;  /* 0x0000001006187981 */ /* 0x000ea8000c1e9900 */
[----:B------:R-:W3:Y:S01]  /*03a0*/  LDG.E.CONSTANT R25, desc[UR16][R20.64] ;  /* 0x0000001014197981 */ /* 0x000ee2000c1e9900 */
[----:B------:R-:W-:-:S03]  /*03b0*/  IMAD.WIDE R12, R15, 0x4, R20 ;  /* 0x000000040f0c7825 */ /* 0x000fc600078e0214 */
[----:B------:R-:W4:Y:S04]  /*03c0*/  LDG.E.CONSTANT R26, desc[UR16][R6.64+0x4] ;  /* 0x00000410061a7981 */ /* 0x000f28000c1e9900 */
[----:B------:R0:W5:Y:S04]  /*03d0*/  LDG.E.CONSTANT R22, desc[UR16][R12.64] ;  /* 0x000000100c167981 */ /* 0x000168000c1e9900 */
[----:B------:R-:W5:Y:S04]  /*03e0*/  LDG.E.CONSTANT R28, desc[UR16][R4.64+-0x4] ;  /* 0xfffffc10041c7981 */ /* 0x000f68000c1e9900 */
[----:B------:R-:W5:Y:S01]  /*03f0*/  LDG.E.CONSTANT R20, desc[UR16][R4.64] ;  /* 0x0000001004147981 */ /* 0x000f62000c1e9900 */
[----:B--2---:R-:W-:Y:S01]  /*0400*/  FFMA R27, R24, R8, R9 ;  /* 0x00000008181b7223 */ /* 0x004fe20000000009 */
[----:B------:R-:W-:-:S02]  /*0410*/  IMAD.WIDE R8, R15, 0x4, R12 ;  /* 0x000000040f087825 */ /* 0x000fc400078e020c */
[----:B------:R-:W2:Y:S02]  /*0420*/  LDG.E.CONSTANT R24, desc[UR16][R6.64+0x8] ;  /* 0x0000081006187981 */ /* 0x000ea4000c1e9900 */
[----:B---3--:R-:W-:Y:S02]  /*0430*/  FFMA R21, R25, R23, R10 ;  /* 0x0000001719157223 */ /* 0x008fe4000000000a */
[----:B------:R-:W3:Y:S01]  /*0440*/  LDG.E.CONSTANT R25, desc[UR16][R2.64+-0x8] ;  /* 0xfffff81002197981 */ /* 0x000ee2000c1e9900 */
[----:B0-----:R-:W-:-:S03]  /*0450*/  IMAD.WIDE R12, R15, 0x4, R8 ;  /* 0x000000040f0c7825 */ /* 0x001fc600078e0208 */
[----:B------:R0:W3:Y:S01]  /*0460*/  LDG.E.CONSTANT R10, desc[UR16][R8.64] ;  /* 0x00000010080a7981 */ /* 0x0000e2000c1e9900 */
[----:B----4-:R-:W-:Y:S01]  /*0470*/  FFMA R23, R26, R19, R27 ;  /* 0x000000131a177223 */ /* 0x010fe2000000001b */
[----:B-----5:R-:W-:Y:S02]  /*0480*/  FFMA R11, R22, R11, R21 ;  /* 0x0000000b160b7223 */ /* 0x020fe40000000015 */
[----:B------:R-:W4:Y:S04]  /*0490*/  LDG.E.CONSTANT R27, desc[UR16][R6.64+0xc] ;  /* 0x00000c10061b7981 */ /* 0x000f28000c1e9900 */
[----:B------:R-:W5:Y:S04]  /*04a0*/  LDG.E.CONSTANT R19, desc[UR16][R2.64+-0x4] ;  /* 0xfffffc1002137981 */ /* 0x000f68000c1e9900 */
[----:B------:R1:W5:Y:S04]  /*04b0*/  LDG.E.CONSTANT R22, desc[UR16][R12.64] ;  /* 0x000000100c167981 */ /* 0x000368000c1e9900 */
[----:B------:R-:W5:Y:S01]  /*04c0*/  LDG.E.CONSTANT R21, desc[UR16][R6.64+0x10] ;  /* 0x0000101006157981 */ /* 0x000f62000c1e9900 */
[----:B0-----:R-:W-:-:S03]  /*04d0*/  IMAD.WIDE R8, R15, 0x4, R12 ;  /* 0x000000040f087825 */ /* 0x001fc600078e020c */
[----:B------:R-:W5:Y:S01]  /*04e0*/  LDG.E.CONSTANT R26, desc[UR16][R6.64+0x1c] ;  /* 0x00001c10061a7981 */ /* 0x000f62000c1e9900 */
[----:B--2---:R-:W-:-:S03]  /*04f0*/  FFMA R29, R24, R29, R23 ;  /* 0x0000001d181d7223 */ /* 0x004fc60000000017 */
[----:B------:R-:W2:Y:S04]  /*0500*/  LDG.E.CONSTANT R23, desc[UR16][R6.64+0x14] ;  /* 0x0000141006177981 */ /* 0x000ea8000c1e9900 */
[----:B------:R0:W2:Y:S01]  /*0510*/  LDG.E.CONSTANT R24, desc[UR16][R6.64+0x18] ;  /* 0x0000181006187981 */ /* 0x0000a2000c1e9900 */
[----:B---3--:R-:W-:Y:S01]  /*0520*/  FFMA R25, R10, R25, R11 ;  /* 0x000000190a197223 */ /* 0x008fe2000000000b */
[----:B------:R-:W-:Y:S02]  /*0530*/  IMAD.WIDE R10, R15, 0x4, R8 ;  /* 0x000000040f0a7825 */ /* 0x000fe400078e0208 */
[----:B------:R-:W3:Y:S02]  /*0540*/  LDG.E.CONSTANT R8, desc[UR16][R8.64] ;  /* 0x0000001008087981 */ /* 0x000ee4000c1e9900 */
[----:B----4-:R-:W-:-:S02]  /*0550*/  FFMA R29, R27, R28, R29 ;  /* 0x0000001c1b1d7223 */ /* 0x010fc4000000001d */
[----:B------:R-:W3:Y:S01]  /*0560*/  LDG.E.CONSTANT R27, desc[UR16][R2.64] ;  /* 0x00000010021b7981 */ /* 0x000ee2000c1e9900 */
[----:B-1----:R-:W-:-:S03]  /*0570*/  IMAD.WIDE R12, R15, 0x4, R10 ;  /* 0x000000040f0c7825 */ /* 0x002fc600078e020a */
[----:B------:R1:W4:Y:S01]  /*0580*/  LDG.E.CONSTANT R28, desc[UR16][R10.64] ;  /* 0x000000100a1c7981 */ /* 0x000322000c1e9900 */
[----:B-----5:R-:W-:Y:S01]  /*0590*/  FFMA R19, R22, R19, R25 ;  /* 0x0000001316137223 */ /* 0x020fe20000000019 */
[----:B0-----:R-:W-:Y:S02]  /*05a0*/  IMAD.WIDE R6, R15, 0x4, R12 ;  /* 0x000000040f067825 */ /* 0x001fe400078e020c */
[----:B------:R-:W5:Y:S02]  /*05b0*/  LDG.E.CONSTANT R9, desc[UR16][R4.64+0x8] ;  /* 0x0000081004097981 */ /* 0x000f64000c1e9900 */
[----:B------:R-:W-:Y:S02]  /*05c0*/  FFMA R22, R21, R20, R29 ;  /* 0x0000001415167223 */ /* 0x000fe4000000001d */
[----:B------:R-:W2:Y:S04]  /*05d0*/  LDG.E.CONSTANT R20, desc[UR16][R4.64+0x4] ;  /* 0x0000041004147981 */ /* 0x000ea8000c1e9900 */
[----:B------:R-:W4:Y:S04]  /*05e0*/  LDG.E.CONSTANT R21, desc[UR16][R2.64+0x4] ;  /* 0x0000041002157981 */ /* 0x000f28000c1e9900 */
[----:B------:R0:W5:Y:S04]  /*05f0*/  LDG.E.CONSTANT R12, desc[UR16][R12.64] ;  /* 0x000000100c0c7981 */ /* 0x000168000c1e9900 */
[----:B------:R-:W5:Y:S04]  /*0600*/  LDG.E.CONSTANT R25, desc[UR16][R2.64+0x8] ;  /* 0x0000081002197981 */ /* 0x000f68000c1e9900 */
[----:B------:R-:W5:Y:S04]  /*0610*/  LDG.E.CONSTANT R10, desc[UR16][R4.64+0xc] ;  /* 0x00000c10040a7981 */ /* 0x000f68000c1e9900 */
[----:B------:R-:W5:Y:S04]  /*0620*/  LDG.E.CONSTANT R6, desc[UR16][R6.64] ;  /* 0x0000001006067981 */ /* 0x000f68000c1e9900 */
[----:B------:R-:W5:Y:S01]  /*0630*/  LDG.E.CONSTANT R29, desc[UR16][R2.64+0xc] ;  /* 0x00000c10021d7981 */ /* 0x000f62000c1e9900 */
[----:B------:R-:W-:-:S04]  /*0640*/  UIADD3 UR11, UPT, UPT, UR11, 0x8, URZ ;  /* 0x000000080b0b7890 */ /* 0x000fc8000fffe0ff */
[----:B------:R-:W-:Y:S01]  /*0650*/  UISETP.NE.AND UP0, UPT, UR11, URZ, UPT ;  /* 0x000000ff0b00728c */ /* 0x000fe2000bf05270 */
[----:B------:R-:W-:Y:S02]  /*0660*/  LEA R18, R15, R18, 0x3 ;  /* 0x000000120f127211 */ /* 0x000fe400078e18ff */
[----:B------:R-:W-:Y:S01]  /*0670*/  IADD3 R17, PT, PT, R17, 0x8, RZ ;  /* 0x0000000811117810 */ /* 0x000fe20007ffe0ff */
[----:B---3--:R-:W-:Y:S01]  /*0680*/  FFMA R19, R8, R27, R19 ;  /* 0x0000001b08137223 */ /* 0x008fe20000000013 */
[----:B------:R-:W-:-:S04]  /*0690*/  IADD3 R8, P0, PT, R4, 0x20, RZ ;  /* 0x0000002004087810 */ /* 0x000fc80007f1e0ff */
[----:B-1----:R-:W-:Y:S02]  /*06a0*/  IADD3.X R11, PT, PT, RZ, R5, RZ, P0, !PT ;  /* 0x00000005ff0b7210 */ /* 0x002fe400007fe4ff */
[----:B0-----:R-:W-:Y:S01]  /*06b0*/  IADD3 R13, P0, PT, R2, 0x20, RZ ;  /* 0x00000020020d7810 */ /* 0x001fe20007f1e0ff */
[----:B--2---:R-:W-:Y:S01]  /*06c0*/  FFMA R23, R23, R20, R22 ;  /* 0x0000001417177223 */ /* 0x004fe20000000016 */
[----:B----4-:R-:W-:-:S03]  /*06d0*/  FFMA R19, R28, R21, R19 ;  /* 0x000000151c137223 */ /* 0x010fc60000000013 */
[----:B-----5:R-:W-:Y:S01]  /*06e0*/  FFMA R9, R24, R9, R23 ;  /* 0x0000000918097223 */ /* 0x020fe20000000017 */
[----:B------:R-:W-:Y:S01]  /*06f0*/  FFMA R19, R12, R25, R19 ;  /* 0x000000190c137223 */ /* 0x000fe20000000013 */
[----:B------:R-:W-:Y:S02]  /*0700*/  IADD3.X R12, PT, PT, RZ, R3, RZ, P0, !PT ;  /* 0x00000003ff0c7210 */ /* 0x000fe400007fe4ff */
[----:B------:R-:W-:Y:S01]  /*0710*/  FFMA R9, R26, R10, R9 ;  /* 0x0000000a1a097223 */ /* 0x000fe20000000009 */
[----:B------:R-:W-:Y:S01]  /*0720*/  FFMA R10, R6, R29, R19 ;  /* 0x0000001d060a7223 */ /* 0x000fe20000000013 */
[----:B------:R-:W-:Y:S06]  /*0730*/  BRA.U UP0, `(.L_x_2) ;  /* 0xfffffff900e47547 */ /* 0x000fec000b83ffff */
[----:B------:R-:W-:-:S07]  /*0740*/  MOV R11, UR10 ;  /* 0x0000000a000b7c02 */ /* 0x000fce0008000f00 */
.L_x_1:
[----:B------:R-:W-:-:S09]  /*0750*/  ULOP3.LUT UP0, UR6, UR5, 0x7, URZ, 0xc0, !UPT ;  /* 0x0000000705067892 */ /* 0x000fd2000f80c0ff */
[----:B------:R-:W-:Y:S05]  /*0760*/  BRA.U !UP0, `(.L_x_3) ;  /* 0x0000000508687547 */ /* 0x000fea000b800000 */
[----:B------:R-:W-:Y:S02]  /*0770*/  UISETP.GE.U32.AND UP0, UPT, UR6, 0x4, UPT ;  /* 0x000000040600788c */ /* 0x000fe4000bf06070 */
[----:B------:R-:W-:-:S07]  /*0780*/  ULOP3.LUT UP1, UR5, UR5, 0x3, URZ, 0xc0, !UPT ;  /* 0x0000000305057892 */ /* 0x000fce000f82c0ff */
[----:B------:R-:W-:Y:S05]  /*0790*/  BRA.U !UP0, `(.L_x_4) ;  /* 0x00000001089c7547 */ /* 0x000fea000b800000 */
[----:B------:R-:W1:Y:S01]  /*07a0*/  LDC.64 R4, c[0x0][0x390] ;  /* 0x0000e400ff047b82 */ /* 0x000e620000000a00 */
[----:B------:R-:W-:Y:S01]  /*07b0*/  IADD3 R8, PT, PT, R0, R11, RZ ;  /* 0x0000000b00087210 */ /* 0x000fe20007ffe0ff */
[----:B------:R-:W-:-:S04]  /*07c0*/  IMAD R6, R16, R15, R14 ;  /* 0x0000000f10067224 */ /* 0x000fc800078e020e */
[----:B------:R-:W-:Y:S01]  /*07d0*/  IMAD R19, R8, R15, R14 ;  /* 0x0000000f08137224 */ /* 0x000fe200078e020e */
[----:B------:R-:W-:Y:S01]  /*07e0*/  IADD3 R7, PT, PT, R6, -UR4, R11 ;  /* 0x8000000406077c10 */ /* 0x000fe2000fffe00b */
[----:B------:R-:W2:Y:S08]  /*07f0*/  LDC.64 R12, c[0x0][0x3a8] ;  /* 0x0000ea00ff0c7b82 */ /* 0x000eb00000000a00 */
[----:B------:R-:W3:Y:S01]  /*0800*/  LDC.64 R2, c[0x0][0x3a0] ;  /* 0x0000e800ff027b82 */ /* 0x000ee20000000a00 */
[----:B-1----:R-:W-:-:S04]  /*0810*/  IMAD.WIDE R18, R19, 0x4, R4 ;  /* 0x0000000413127825 */ /* 0x002fc800078e0204 */
[----:B------:R-:W-:-:S04]  /*0820*/  IMAD.WIDE R4, R7, 0x4, R4 ;  /* 0x0000000407047825 */ /* 0x000fc800078e0204 */
[----:B------:R-:W-:Y:S01]  /*0830*/  IMAD.WIDE R6, R15, 0x4, R18 ;  /* 0x000000040f067825 */ /* 0x000fe200078e0212 */
[----:B0-----:R-:W4:Y:S03]  /*0840*/  LDG.E.CONSTANT R28, desc[UR16][R4.64] ;  /* 0x00000010041c7981 */ /* 0x001f26000c1e9900 */
[C---:B--2---:R-:W-:Y:S01]  /*0850*/  IMAD.WIDE.U32 R12, R11.reuse, 0x4, R12 ;  /* 0x000000040b0c7825 */ /* 0x044fe200078e000c */
[----:B------:R-:W2:Y:S03]  /*0860*/  LDG.E.CONSTANT R19, desc[UR16][R18.64] ;  /* 0x0000001012137981 */ /* 0x000ea6000c1e9900 */
[----:B---3--:R-:W-:Y:S01]  /*0870*/  IMAD.WIDE.U32 R2, R11, 0x4, R2 ;  /* 0x000000040b027825 */ /* 0x008fe200078e0002 */
[----:B------:R-:W4:Y:S03]  /*0880*/  LDG.E.CONSTANT R8, desc[UR16][R12.64] ;  /* 0x000000100c087981 */ /* 0x000f26000c1e9900 */
[C---:B------:R-:W-:Y:S01]  /*0890*/  IMAD.WIDE R20, R15.reuse, 0x4, R6 ;  /* 0x000000040f147825 */ /* 0x040fe200078e0206 */
[----:B------:R-:W2:Y:S04]  /*08a0*/  LDG.E.CONSTANT R26, desc[UR16][R2.64] ;  /* 0x00000010021a7981 */ /* 0x000ea8000c1e9900 */
[----:B------:R-:W3:Y:S04]  /*08b0*/  LDG.E.CONSTANT R6, desc[UR16][R6.64] ;  /* 0x0000001006067981 */ /* 0x000ee8000c1e9900 */
[----:B------:R-:W5:Y:S04]  /*08c0*/  LDG.E.CONSTANT R22, desc[UR16][R12.64+0x4] ;  /* 0x000004100c167981 */ /* 0x000f68000c1e9900 */
[----:B------:R-:W3:Y:S04]  /*08d0*/  LDG.E.CONSTANT R17, desc[UR16][R12.64+0x8] ;  /* 0x000008100c117981 */ /* 0x000ee8000c1e9900 */
[----:B------:R0:W3:Y:S04]  /*08e0*/  LDG.E.CONSTANT R23, desc[UR16][R12.64+0xc] ;  /* 0x00000c100c177981 */ /* 0x0000e8000c1e9900 */
[----:B------:R-:W5:Y:S04]  /*08f0*/  LDG.E.CONSTANT R25, desc[UR16][R4.64+0x4] ;  /* 0x0000041004197981 */ /* 0x000f68000c1e9900 */
[----:B------:R-:W3:Y:S01]  /*0900*/  LDG.E.CONSTANT R7, desc[UR16][R2.64+0x4] ;  /* 0x0000041002077981 */ /* 0x000ee2000c1e9900 */
[----:B0-----:R-:W-:-:S03]  /*0910*/  IMAD.WIDE R12, R15, 0x4, R20 ;  /* 0x000000040f0c7825 */ /* 0x001fc600078e0214 */
[----:B------:R-:W3:Y:S04]  /*0920*/  LDG.E.CONSTANT R24, desc[UR16][R4.64+0x8] ;  /* 0x0000081004187981 */ /* 0x000ee8000c1e9900 */
[----:B------:R-:W3:Y:S04]  /*0930*/  LDG.E.CONSTANT R29, desc[UR16][R20.64] ;  /* 0x00000010141d7981 */ /* 0x000ee8000c1e9900 */
[----:B------:R-:W3:Y:S04]  /*0940*/  LDG.E.CONSTANT R18, desc[UR16][R2.64+0x8] ;  /* 0x0000081002127981 */ /* 0x000ee8000c1e9900 */
[----:B------:R-:W3:Y:S04]  /*0950*/  LDG.E.CONSTANT R12, desc[UR16][R12.64] ;  /* 0x000000100c0c7981 */ /* 0x000ee8000c1e9900 */
[----:B------:R3:W3:Y:S04]  /*0960*/  LDG.E.CONSTANT R27, desc[UR16][R4.64+0xc] ;  /* 0x00000c10041b7981 */ /* 0x0006e8000c1e9900 */
[----:B------:R-:W3:Y:S01]  /*0970*/  LDG.E.CONSTANT R13, desc[UR16][R2.64+0xc] ;  /* 0x00000c10020d7981 */ /* 0x000ee2000c1e9900 */
[----:B------:R-:W-:Y:S01]  /*0980*/  IADD3 R11, PT, PT, R11, 0x4, RZ ;  /* 0x000000040b0b7810 */ /* 0x000fe20007ffe0ff */
[----:B----4-:R-:W-:Y:S01]  /*0990*/  FFMA R8, R28, R8, R9 ;  /* 0x000000081c087223 */ /* 0x010fe20000000009 */
[----:B--2---:R-:W-:-:S03]  /*09a0*/  FFMA R19, R19, R26, R10 ;  /* 0x0000001a13137223 */ /* 0x004fc6000000000a */
[----:B-----5:R-:W-:Y:S01]  /*09b0*/  FFMA R25, R25, R22, R8 ;  /* 0x0000001619197223 */ /* 0x020fe20000000008 */
[----:B---3--:R-:W-:-:S03]  /*09c0*/  FFMA R4, R6, R7, R19 ;  /* 0x0000000706047223 */ /* 0x008fc60000000013 */
[----:B------:R-:W-:Y:S01]  /*09d0*/  FFMA R24, R24, R17, R25 ;  /* 0x0000001118187223 */ /* 0x000fe20000000019 */
[----:B------:R-:W-:-:S03]  /*09e0*/  FFMA R29, R29, R18, R4 ;  /* 0x000000121d1d7223 */ /* 0x000fc60000000004 */
[----:B------:R-:W-:Y:S01]  /*09f0*/  FFMA R9, R27, R23, R24 ;  /* 0x000000171b097223 */ /* 0x000fe20000000018 */
[----:B------:R-:W-:-:S07]  /*0a00*/  FFMA R10, R12, R13, R29 ;  /* 0x0000000d0c0a7223 */ /* 0x000fce000000001d */
.L_x_4:
[----:B------:R-:W-:Y:S05]  /*0a10*/  BRA.U !UP1, `(.L_x_3) ;  /* 0x0000000109bc7547 */ /* 0x000fea000b800000 */
[----:B------:R-:W-:Y:S02]  /*0a20*/  UISETP.NE.AND UP0, UPT, UR5, 0x1, UPT ;  /* 0x000000010500788c */ /* 0x000fe4000bf05270 */
[----:B------:R-:W-:-:S04]  /*0a30*/  ULOP3.LUT UR6, UR18, 0x1, URZ, 0xc0, !UPT ;  /* 0x0000000112067892 */ /* 0x000fc8000f8ec0ff */
[----:B------:R-:W-:-:S03]  /*0a40*/  UISETP.NE.U32.AND UP1, UPT, UR6, 0x1, UPT ;  /* 0x000000010600788c */ /* 0x000fc6000bf25070 */
[----:B------:R-:W-:Y:S08]  /*0a50*/  BRA.U !UP0, `(.L_x_5) ;  /* 0x0000000108647547 */ /* 0x000ff0000b800000 */
[----:B------:R-:W1:Y:S01]  /*0a60*/  LDC.64 R12, c[0x0][0x390] ;  /* 0x0000e400ff0c7b82 */ /* 0x000e620000000a00 */
[----:B------:R-:W-:Y:S01]  /*0a70*/  IMAD R6, R16, R15, R14 ;  /* 0x0000000f10067224 */ /* 0x000fe200078e020e */
[----:B------:R-:W-:-:S04]  /*0a80*/  IADD3 R8, PT, PT, R0, R11, RZ ;  /* 0x0000000b00087210 */ /* 0x000fc80007ffe0ff */
[----:B------:R-:W-:Y:S01]  /*0a90*/  IADD3 R7, PT, PT, R6, -UR4, R11 ;  /* 0x8000000406077c10 */ /* 0x000fe2000fffe00b */
[----:B------:R-:W-:Y:S01]  /*0aa0*/  IMAD R17, R8, R15, R14 ;  /* 0x0000000f08117224 */ /* 0x000fe200078e020e */
[----:B------:R-:W2:Y:S08]  /*0ab0*/  LDC.64 R4, c[0x0][0x3a8] ;  /* 0x0000ea00ff047b82 */ /* 0x000eb00000000a00 */
[----:B------:R-:W3:Y:S01]  /*0ac0*/  LDC.64 R2, c[0x0][0x3a0] ;  /* 0x0000e800ff027b82 */ /* 0x000ee20000000a00 */
[----:B-1----:R-:W-:-:S04]  /*0ad0*/  IMAD.WIDE R6, R7, 0x4, R12 ;  /* 0x0000000407067825 */ /* 0x002fc800078e020c */
[----:B------:R-:W-:Y:S01]  /*0ae0*/  IMAD.WIDE R12, R17, 0x4, R12 ;  /* 0x00000004110c7825 */ /* 0x000fe200078e020c */
[----:B0-----:R-:W4:Y:S03]  /*0af0*/  LDG.E.CONSTANT R8, desc[UR16][R6.64] ;  /* 0x0000001006087981 */ /* 0x001f26000c1e9900 */
[----:B--2---:R-:W-:Y:S01]  /*0b00*/  IMAD.WIDE.U32 R4, R11, 0x4, R4 ;  /* 0x000000040b047825 */ /* 0x004fe200078e0004 */
[----:B------:R-:W2:Y:S03]  /*0b10*/  LDG.E.CONSTANT R21, desc[UR16][R6.64+0x4] ;  /* 0x0000041006157981 */ /* 0x000ea6000c1e9900 */
[----:B------:R-:W-:Y:S01]  /*0b20*/  IMAD.WIDE R18, R15, 0x4, R12 ;  /* 0x000000040f127825 */ /* 0x000fe200078e020c */
[----:B------:R-:W4:Y:S03]  /*0b30*/  LDG.E.CONSTANT R17, desc[UR16][R4.64] ;  /* 0x0000001004117981 */ /* 0x000f26000c1e9900 */
[C---:B---3--:R-:W-:Y:S01]  /*0b40*/  IMAD.WIDE.U32 R2, R11.reuse, 0x4, R2 ;  /* 0x000000040b027825 */ /* 0x048fe200078e0002 */
[----:B------:R-:W3:Y:S04]  /*0b50*/  LDG.E.CONSTANT R13, desc[UR16][R12.64] ;  /* 0x000000100c0d7981 */ /* 0x000ee8000c1e9900 */
[----:B------:R-:W3:Y:S04]  /*0b60*/  LDG.E.CONSTANT R20, desc[UR16][R2.64] ;  /* 0x0000001002147981 */ /* 0x000ee8000c1e9900 */
[----:B------:R-:W2:Y:S04]  /*0b70*/  LDG.E.CONSTANT R22, desc[UR16][R4.64+0x4] ;  /* 0x0000041004167981 */ /* 0x000ea8000c1e9900 */
[----:B------:R-:W5:Y:S04]  /*0b80*/  LDG.E.CONSTANT R19, desc[UR16][R18.64] ;  /* 0x0000001012137981 */ /* 0x000f68000c1e9900 */
[----:B------:R-:W5:Y:S01]  /*0b90*/  LDG.E.CONSTANT R23, desc[UR16][R2.64+0x4] ;  /* 0x0000041002177981 */ /* 0x000f62000c1e9900 */
[----:B------:R-:W-:Y:S01]  /*0ba0*/  IADD3 R11, PT, PT, R11, 0x2, RZ ;  /* 0x000000020b0b7810 */ /* 0x000fe20007ffe0ff */
[----:B----4-:R-:W-:Y:S01]  /*0bb0*/  FFMA R8, R8, R17, R9 ;  /* 0x0000001108087223 */ /* 0x010fe20000000009 */
[----:B---3--:R-:W-:-:S03]  /*0bc0*/  FFMA R10, R13, R20, R10 ;  /* 0x000000140d0a7223 */ /* 0x008fc6000000000a */
[----:B--2---:R-:W-:Y:S01]  /*0bd0*/  FFMA R9, R21, R22, R8 ;  /* 0x0000001615097223 */ /* 0x004fe20000000008 */
[----:B-----5:R-:W-:-:S07]  /*0be0*/  FFMA R10, R19, R23, R10 ;  /* 0x00000017130a7223 */ /* 0x020fce000000000a */
.L_x_5:
[----:B------:R-:W-:Y:S05]  /*0bf0*/  BRA.U !UP1, `(.L_x_3) ;  /* 0x0000000109447547 */ /* 0x000fea000b800000 */
        /* <DEDUP_REMOVED lines=8> */
[----:B------:R-:W-:Y:S02]  /*0c80*/  IMAD.WIDE R4, R17, 0x4, R4 ;  /* 0x0000000411047825 */ /* 0x000fe400078e0204 */
[----:B0-----:R-:W4:Y:S02]  /*0c90*/  LDG.E.CONSTANT R6, desc[UR16][R6.64] ;  /* 0x0000001006067981 */ /* 0x001f24000c1e9900 */
[C---:B--2---:R-:W-:Y:S02]  /*0ca0*/  IMAD.WIDE.U32 R12, R11.reuse, 0x4, R12 ;  /* 0x000000040b0c7825 */ /* 0x044fe400078e000c */
[----:B------:R-:W2:Y:S04]  /*0cb0*/  LDG.E.CONSTANT R5, desc[UR16][R4.64] ;  /* 0x0000001004057981 */ /* 0x000ea8000c1e9900 */
[----:B------:R-:W4:Y:S01]  /*0cc0*/  LDG.E.CONSTANT R12, desc[UR16][R12.64] ;  /* 0x000000100c0c7981 */ /* 0x000f22000c1e9900 */
[----:B---3--:R-:W-:-:S06]  /*0cd0*/  IMAD.WIDE.U32 R2, R11, 0x4, R2 ;  /* 0x000000040b027825 */ /* 0x008fcc00078e0002 */
[----:B------:R-:W2:Y:S01]  /*0ce0*/  LDG.E.CONSTANT R2, desc[UR16][R2.64] ;  /* 0x0000001002027981 */ /* 0x000ea2000c1e9900 */
[----:B----4-:R-:W-:Y:S01]  /*0cf0*/  FFMA R9, R6, R12, R9 ;  /* 0x0000000c06097223 */ /* 0x010fe20000000009 */
[----:B--2---:R-:W-:-:S07]  /*0d00*/  FFMA R10, R5, R2, R10 ;  /* 0x00000002050a7223 */ /* 0x004fce000000000a */
.L_x_3:
[----:B------:R-:W-:-:S07]  /*0d10*/  FADD R9, R10, R9 ;  /* 0x000000090a097221 */ /* 0x000fce0000000000 */
.L_x_0:
[----:B------:R-:W1:Y:S01]  /*0d20*/  LDC.64 R2, c[0x0][0x398] ;  /* 0x0000e600ff027b82 */ /* 0x000e620000000a00 */
[----:B------:R-:W-:-:S04]  /*0d30*/  IMAD R15, R16, R15, R14 ;  /* 0x0000000f100f7224 */ /* 0x000fc800078e020e */
[----:B-1----:R-:W-:-:S05]  /*0d40*/  IMAD.WIDE R2, R15, 0x4, R2 ;  /* 0x000000040f027825 */ /* 0x002fca00078e0202 */
[----:B0-----:R-:W-:Y:S01]  /*0d50*/  STG.E desc[UR16][R2.64], R9 ;  /* 0x0000000902007986 */ /* 0x001fe2000c101910 */
[----:B------:R-:W-:Y:S05]  /*0d60*/  EXIT ;  /* 0x000000000000794d */ /* 0x000fea0003800000 */
.L_x_6:
[----:B------:R-:W-:-:S00]  /*0d70*/  BRA `(.L_x_6) ;  /* 0xfffffffc00fc7947 */ /* 0x000fc0000383ffff */
[----:B------:R-:W-:-:S00]  /*0d80*/  NOP ;  /* 0x0000000000007918 */ /* 0x000fc00000000000 */
[----:B------:R-:W-:-:S00]  /*0d90*/  NOP ;  /* 0x0000000000007918 */ /* 0x000fc00000000000 */
[----:B------:R-:W-:-:S00]  /*0da0*/  NOP ;  /* 0x0000000000007918 */ /* 0x000fc00000000000 */
[----:B------:R-:W-:-:S00]  /*0db0*/  NOP ;  /* 0x0000000000007918 */ /* 0x000fc00000000000 */
[----:B------:R-:W-:-:S00]  /*0dc0*/  NOP ;  /* 0x0000000000007918 */ /* 0x000fc00000000000 */
[----:B------:R-:W-:-:S00]  /*0dd0*/  NOP ;  /* 0x0000000000007918 */ /* 0x000fc00000000000 */
[----:B------:R-:W-:-:S00]  /*0de0*/  NOP ;  /* 0x0000000000007918 */ /* 0x000fc00000000000 */
[----:B------:R-:W-:-:S00]  /*0df0*/  NOP ;  /* 0x0000000000007918 */ /* 0x000fc00000000000 */
.L_x_7:


//--------------------- .nv.shared.reserved.0     --------------------------
	.section	.nv.shared.reserved.0,"aw",@nobits
	.weak		__nv_reservedSMEM_offset_0_alias
	.size		__nv_reservedSMEM_offset_0_alias, 0, 64
	.other		__nv_reservedSMEM_offset_0_alias,@"STO_CUDA_RESERVED_SHARED STV_DEFAULT"
__nv_reservedSMEM_offset_0_alias:
	.zero		0
	.zero		64


//--------------------- .nv.constant0._Z10kernel_lapiiiPfS_S_S_ --------------------------
	.section	.nv.constant0._Z10kernel_lapiiiPfS_S_S_,"a",@progbits
	.sectionflags	@""
	.align	4
.nv.constant0._Z10kernel_lapiiiPfS_S_S_:
	.zero		944


//--------------------- SYMBOLS --------------------------

	.type		.nv.reservedSmem.offset0,@object
	.size		.nv.reservedSmem.offset0,0x4
